//
// Generated by NVIDIA NVVM Compiler
//
// Compiler Build ID: CL-36424714
// Cuda compilation tools, release 13.0, V13.0.88
// Based on NVVM 20.0.0
//

.version 9.0
.target sm_100
.address_size 64

	// .globl	_Z6kernelPKfS0_Pfmm

.visible .entry _Z6kernelPKfS0_Pfmm(
	.param .u64 .ptr .align 1 _Z6kernelPKfS0_Pfmm_param_0,
	.param .u64 .ptr .align 1 _Z6kernelPKfS0_Pfmm_param_1,
	.param .u64 .ptr .align 1 _Z6kernelPKfS0_Pfmm_param_2,
	.param .u64 _Z6kernelPKfS0_Pfmm_param_3,
	.param .u64 _Z6kernelPKfS0_Pfmm_param_4
)
{
	.reg .pred 	%p<11>;
	.reg .b32 	%r<5>;
	.reg .b32 	%f<112>;
	.reg .b64 	%rd<143>;

	ld.param.u64 	%rd28, [_Z6kernelPKfS0_Pfmm_param_0];
	ld.param.u64 	%rd29, [_Z6kernelPKfS0_Pfmm_param_1];
	ld.param.u64 	%rd26, [_Z6kernelPKfS0_Pfmm_param_2];
	ld.param.u64 	%rd30, [_Z6kernelPKfS0_Pfmm_param_3];
	ld.param.u64 	%rd27, [_Z6kernelPKfS0_Pfmm_param_4];
	cvta.to.global.u64 	%rd1, %rd29;
	cvta.to.global.u64 	%rd2, %rd28;
	mov.u32 	%r1, %ntid.x;
	mov.u32 	%r2, %ctaid.x;
	mov.u32 	%r3, %tid.x;
	mad.lo.s32 	%r4, %r1, %r2, %r3;
	cvt.s64.s32 	%rd3, %r4;
	setp.le.u64 	%p1, %rd30, %rd3;
	@%p1 bra 	$L__BB0_14;
	setp.eq.s64 	%p2, %rd27, 0;
	mov.f32 	%f111, 0f00000000;
	@%p2 bra 	$L__BB0_13;
	mul.lo.s64 	%rd4, %rd27, %rd3;
	and.b64  	%rd5, %rd27, 15;
	setp.lt.u64 	%p3, %rd27, 16;
	mov.f32 	%f111, 0f00000000;
	mov.b64 	%rd139, 0;
	@%p3 bra 	$L__BB0_5;
	and.b64  	%rd139, %rd27, -16;
	add.s64 	%rd136, %rd1, 32;
	shl.b64 	%rd32, %rd4, 2;
	add.s64 	%rd33, %rd32, %rd2;
	add.s64 	%rd135, %rd33, 32;
	mov.f32 	%f111, 0f00000000;
	mov.u64 	%rd137, %rd139;
$L__BB0_4:
	.pragma "nounroll";
	ld.global.f32 	%f18, [%rd135+-32];
	ld.global.f32 	%f19, [%rd136+-32];
	fma.rn.f32 	%f20, %f18, %f19, %f111;
	ld.global.f32 	%f21, [%rd135+-28];
	ld.global.f32 	%f22, [%rd136+-28];
	fma.rn.f32 	%f23, %f21, %f22, %f20;
	ld.global.f32 	%f24, [%rd135+-24];
	ld.global.f32 	%f25, [%rd136+-24];
	fma.rn.f32 	%f26, %f24, %f25, %f23;
	ld.global.f32 	%f27, [%rd135+-20];
	ld.global.f32 	%f28, [%rd136+-20];
	fma.rn.f32 	%f29, %f27, %f28, %f26;
	ld.global.f32 	%f30, [%rd135+-16];
	ld.global.f32 	%f31, [%rd136+-16];
	fma.rn.f32 	%f32, %f30, %f31, %f29;
	ld.global.f32 	%f33, [%rd135+-12];
	ld.global.f32 	%f34, [%rd136+-12];
	fma.rn.f32 	%f35, %f33, %f34, %f32;
	ld.global.f32 	%f36, [%rd135+-8];
	ld.global.f32 	%f37, [%rd136+-8];
	fma.rn.f32 	%f38, %f36, %f37, %f35;
	ld.global.f32 	%f39, [%rd135+-4];
	ld.global.f32 	%f40, [%rd136+-4];
	fma.rn.f32 	%f41, %f39, %f40, %f38;
	ld.global.f32 	%f42, [%rd135];
	ld.global.f32 	%f43, [%rd136];
	fma.rn.f32 	%f44, %f42, %f43, %f41;
	ld.global.f32 	%f45, [%rd135+4];
	ld.global.f32 	%f46, [%rd136+4];
	fma.rn.f32 	%f47, %f45, %f46, %f44;
	ld.global.f32 	%f48, [%rd135+8];
	ld.global.f32 	%f49, [%rd136+8];
	fma.rn.f32 	%f50, %f48, %f49, %f47;
	ld.global.f32 	%f51, [%rd135+12];
	ld.global.f32 	%f52, [%rd136+12];
	fma.rn.f32 	%f53, %f51, %f52, %f50;
	ld.global.f32 	%f54, [%rd135+16];
	ld.global.f32 	%f55, [%rd136+16];
	fma.rn.f32 	%f56, %f54, %f55, %f53;
	ld.global.f32 	%f57, [%rd135+20];
	ld.global.f32 	%f58, [%rd136+20];
	fma.rn.f32 	%f59, %f57, %f58, %f56;
	ld.global.f32 	%f60, [%rd135+24];
	ld.global.f32 	%f61, [%rd136+24];
	fma.rn.f32 	%f62, %f60, %f61, %f59;
	ld.global.f32 	%f63, [%rd135+28];
	ld.global.f32 	%f64, [%rd136+28];
	fma.rn.f32 	%f111, %f63, %f64, %f62;
	add.s64 	%rd137, %rd137, -16;
	add.s64 	%rd136, %rd136, 64;
	add.s64 	%rd135, %rd135, 64;
	setp.ne.s64 	%p4, %rd137, 0;
	@%p4 bra 	$L__BB0_4;
$L__BB0_5:
	setp.eq.s64 	%p5, %rd5, 0;
	@%p5 bra 	$L__BB0_13;
	and.b64  	%rd16, %rd27, 7;
	setp.lt.u64 	%p6, %rd5, 8;
	@%p6 bra 	$L__BB0_8;
	add.s64 	%rd34, %rd139, %rd4;
	shl.b64 	%rd35, %rd34, 2;
	add.s64 	%rd36, %rd2, %rd35;
	ld.global.f32 	%f66, [%rd36];
	shl.b64 	%rd37, %rd139, 2;
	add.s64 	%rd38, %rd1, %rd37;
	ld.global.f32 	%f67, [%rd38];
	fma.rn.f32 	%f68, %f66, %f67, %f111;
	add.s64 	%rd39, %rd139, 1;
	and.b64  	%rd40, %rd39, 4294967295;
	add.s64 	%rd41, %rd40, %rd4;
	shl.b64 	%rd42, %rd41, 2;
	add.s64 	%rd43, %rd2, %rd42;
	ld.global.f32 	%f69, [%rd43];
	shl.b64 	%rd44, %rd39, 2;
	and.b64  	%rd45, %rd44, 17179869180;
	add.s64 	%rd46, %rd1, %rd45;
	ld.global.f32 	%f70, [%rd46];
	fma.rn.f32 	%f71, %f69, %f70, %f68;
	add.s64 	%rd47, %rd139, 2;
	and.b64  	%rd48, %rd47, 4294967295;
	add.s64 	%rd49, %rd48, %rd4;
	shl.b64 	%rd50, %rd49, 2;
	add.s64 	%rd51, %rd2, %rd50;
	ld.global.f32 	%f72, [%rd51];
	shl.b64 	%rd52, %rd47, 2;
	and.b64  	%rd53, %rd52, 17179869180;
	add.s64 	%rd54, %rd1, %rd53;
	ld.global.f32 	%f73, [%rd54];
	fma.rn.f32 	%f74, %f72, %f73, %f71;
	add.s64 	%rd55, %rd139, 3;
	and.b64  	%rd56, %rd55, 4294967295;
	add.s64 	%rd57, %rd56, %rd4;
	shl.b64 	%rd58, %rd57, 2;
	add.s64 	%rd59, %rd2, %rd58;
	ld.global.f32 	%f75, [%rd59];
	shl.b64 	%rd60, %rd55, 2;
	and.b64  	%rd61, %rd60, 17179869180;
	add.s64 	%rd62, %rd1, %rd61;
	ld.global.f32 	%f76, [%rd62];
	fma.rn.f32 	%f77, %f75, %f76, %f74;
	add.s64 	%rd63, %rd139, 4;
	and.b64  	%rd64, %rd63, 4294967295;
	add.s64 	%rd65, %rd64, %rd4;
	shl.b64 	%rd66, %rd65, 2;
	add.s64 	%rd67, %rd2, %rd66;
	ld.global.f32 	%f78, [%rd67];
	shl.b64 	%rd68, %rd63, 2;
	and.b64  	%rd69, %rd68, 17179869180;
	add.s64 	%rd70, %rd1, %rd69;
	ld.global.f32 	%f79, [%rd70];
	fma.rn.f32 	%f80, %f78, %f79, %f77;
	add.s64 	%rd71, %rd139, 5;
	and.b64  	%rd72, %rd71, 4294967295;
	add.s64 	%rd73, %rd72, %rd4;
	shl.b64 	%rd74, %rd73, 2;
	add.s64 	%rd75, %rd2, %rd74;
	ld.global.f32 	%f81, [%rd75];
	shl.b64 	%rd76, %rd71, 2;
	and.b64  	%rd77, %rd76, 17179869180;
	add.s64 	%rd78, %rd1, %rd77;
	ld.global.f32 	%f82, [%rd78];
	fma.rn.f32 	%f83, %f81, %f82, %f80;
	add.s64 	%rd79, %rd139, 6;
	and.b64  	%rd80, %rd79, 4294967295;
	add.s64 	%rd81, %rd80, %rd4;
	shl.b64 	%rd82, %rd81, 2;
	add.s64 	%rd83, %rd2, %rd82;
	ld.global.f32 	%f84, [%rd83];
	shl.b64 	%rd84, %rd79, 2;
	and.b64  	%rd85, %rd84, 17179869180;
	add.s64 	%rd86, %rd1, %rd85;
	ld.global.f32 	%f85, [%rd86];
	fma.rn.f32 	%f86, %f84, %f85, %f83;
	add.s64 	%rd87, %rd139, 7;
	and.b64  	%rd88, %rd87, 4294967295;
	add.s64 	%rd89, %rd88, %rd4;
	shl.b64 	%rd90, %rd89, 2;
	add.s64 	%rd91, %rd2, %rd90;
	ld.global.f32 	%f87, [%rd91];
	shl.b64 	%rd92, %rd87, 2;
	and.b64  	%rd93, %rd92, 17179869180;
	add.s64 	%rd94, %rd1, %rd93;
	ld.global.f32 	%f88, [%rd94];
	fma.rn.f32 	%f111, %f87, %f88, %f86;
	add.s64 	%rd95, %rd139, 8;
	and.b64  	%rd139, %rd95, 4294967295;
$L__BB0_8:
	setp.eq.s64 	%p7, %rd16, 0;
	@%p7 bra 	$L__BB0_13;
	and.b64  	%rd141, %rd27, 3;
	setp.lt.u64 	%p8, %rd16, 4;
	@%p8 bra 	$L__BB0_11;
	add.s64 	%rd96, %rd139, %rd4;
	shl.b64 	%rd97, %rd96, 2;
	add.s64 	%rd98, %rd2, %rd97;
	ld.global.f32 	%f90, [%rd98];
	shl.b64 	%rd99, %rd139, 2;
	add.s64 	%rd100, %rd1, %rd99;
	ld.global.f32 	%f91, [%rd100];
	fma.rn.f32 	%f92, %f90, %f91, %f111;
	add.s64 	%rd101, %rd139, 1;
	and.b64  	%rd102, %rd101, 4294967295;
	add.s64 	%rd103, %rd102, %rd4;
	shl.b64 	%rd104, %rd103, 2;
	add.s64 	%rd105, %rd2, %rd104;
	ld.global.f32 	%f93, [%rd105];
	shl.b64 	%rd106, %rd101, 2;
	and.b64  	%rd107, %rd106, 17179869180;
	add.s64 	%rd108, %rd1, %rd107;
	ld.global.f32 	%f94, [%rd108];
	fma.rn.f32 	%f95, %f93, %f94, %f92;
	add.s64 	%rd109, %rd139, 2;
	and.b64  	%rd110, %rd109, 4294967295;
	add.s64 	%rd111, %rd110, %rd4;
	shl.b64 	%rd112, %rd111, 2;
	add.s64 	%rd113, %rd2, %rd112;
	ld.global.f32 	%f96, [%rd113];
	shl.b64 	%rd114, %rd109, 2;
	and.b64  	%rd115, %rd114, 17179869180;
	add.s64 	%rd116, %rd1, %rd115;
	ld.global.f32 	%f97, [%rd116];
	fma.rn.f32 	%f98, %f96, %f97, %f95;
	add.s64 	%rd117, %rd139, 3;
	and.b64  	%rd118, %rd117, 4294967295;
	add.s64 	%rd119, %rd118, %rd4;
	shl.b64 	%rd120, %rd119, 2;
	add.s64 	%rd121, %rd2, %rd120;
	ld.global.f32 	%f99, [%rd121];
	shl.b64 	%rd122, %rd117, 2;
	and.b64  	%rd123, %rd122, 17179869180;
	add.s64 	%rd124, %rd1, %rd123;
	ld.global.f32 	%f100, [%rd124];
	fma.rn.f32 	%f111, %f99, %f100, %f98;
	add.s64 	%rd125, %rd139, 4;
	and.b64  	%rd139, %rd125, 4294967295;
$L__BB0_11:
	setp.eq.s64 	%p9, %rd141, 0;
	@%p9 bra 	$L__BB0_13;
$L__BB0_12:
	.pragma "nounroll";
	add.s64 	%rd126, %rd139, %rd4;
	shl.b64 	%rd127, %rd126, 2;
	add.s64 	%rd128, %rd2, %rd127;
	ld.global.f32 	%f101, [%rd128];
	shl.b64 	%rd129, %rd139, 2;
	add.s64 	%rd130, %rd1, %rd129;
	ld.global.f32 	%f102, [%rd130];
	fma.rn.f32 	%f111, %f101, %f102, %f111;
	add.s64 	%rd131, %rd139, 1;
	and.b64  	%rd139, %rd131, 4294967295;
	add.s64 	%rd141, %rd141, -1;
	setp.ne.s64 	%p10, %rd141, 0;
	@%p10 bra 	$L__BB0_12;
$L__BB0_13:
	cvta.to.global.u64 	%rd132, %rd26;
	shl.b64 	%rd133, %rd3, 2;
	add.s64 	%rd134, %rd132, %rd133;
	st.global.f32 	[%rd134], %f111;
$L__BB0_14:
	ret;

}


// ===== COMPILED SASS (sm_100) =====

	.target	sm_100

	.elftype	@"ET_EXEC"


//--------------------- .note.nv.tkinfo           --------------------------
	.section	.note.nv.tkinfo,"",@"SHT_NOTE"
	.sectionflags	@"SHF_NOTE_NV_TKINFO"
	.tkinfo
        /*0018*/ 	.word	0x00000002
        /*0030*/ 	.string	""
        /*0030*/ 	.string	"ptxas"
        /*0030*/ 	.string	"Cuda compilation tools, release 13.0, V13.0.88"
        /*0030*/ 	.string	"Build cuda_13.0.r13.0/compiler.36424714_0"
        /*0030*/ 	.string	"-arch sm_100 -m 64 "



//--------------------- .note.nv.cuinfo           --------------------------
	.section	.note.nv.cuinfo,"",@"SHT_NOTE"
	.sectionflags	@"SHF_NOTE_NV_CUINFO"
        /*0018*/ 	.short	0x0002
        /*001a*/ 	.short	0x0064
        /*001c*/ 	.short	0x0082
	.zero		2


//--------------------- .nv.info                  --------------------------
	.section	.nv.info,"",@"SHT_CUDA_INFO"
	.align	4


	//----- nvinfo : EIATTR_REGCOUNT
	.align		4
        /*0000*/ 	.byte	0x04, 0x2f
        /*0002*/ 	.short	(.L_1 - .L_0)
	.align		4
.L_0:
        /*0004*/ 	.word	index@(_Z6kernelPKfS0_Pfmm)
        /*0008*/ 	.word	0x00000020


	//----- nvinfo : EIATTR_FRAME_SIZE
	.align		4
.L_1:
        /*000c*/ 	.byte	0x04, 0x11
        /*000e*/ 	.short	(.L_3 - .L_2)
	.align		4
.L_2:
        /*0010*/ 	.word	index@(_Z6kernelPKfS0_Pfmm)
        /*0014*/ 	.word	0x00000000


	//----- nvinfo : EIATTR_MIN_STACK_SIZE
	.align		4
.L_3:
        /*0018*/ 	.byte	0x04, 0x12
        /*001a*/ 	.short	(.L_5 - .L_4)
	.align		4
.L_4:
        /*001c*/ 	.word	index@(_Z6kernelPKfS0_Pfmm)
        /*0020*/ 	.word	0x00000000
.L_5:


//--------------------- .nv.compat                --------------------------
	.section	.nv.compat,"",@"SHT_CUDA_COMPAT_INFO"
	.align	4
        /*0000*/ 	.byte	0x02, 0x09, 0x00, 0x00, 0x02, 0x02, 0x01, 0x00, 0x02, 0x05, 0x05, 0x00, 0x03, 0x07, 0x01, 0x01
        /*0010*/ 	.byte	0x02, 0x03, 0x00, 0x00, 0x02, 0x06, 0x01, 0x00, 0x04, 0x0b, 0x08, 0x00, 0x09, 0x00, 0x00, 0x00
        /*0020*/ 	.byte	0x00, 0x00, 0x00, 0x00


//--------------------- .nv.info._Z6kernelPKfS0_Pfmm --------------------------
	.section	.nv.info._Z6kernelPKfS0_Pfmm,"",@"SHT_CUDA_INFO"
	.sectionflags	@""
	.align	4


	//----- nvinfo : EIATTR_CUDA_API_VERSION
	.align		4
        /*0000*/ 	.byte	0x04, 0x37
        /*0002*/ 	.short	(.L_7 - .L_6)
.L_6:
        /*0004*/ 	.word	0x00000082


	//----- nvinfo : EIATTR_KPARAM_INFO
	.align		4
.L_7:
        /*0008*/ 	.byte	0x04, 0x17
        /*000a*/ 	.short	(.L_9 - .L_8)
.L_8:
        /*000c*/ 	.word	0x00000000
        /*0010*/ 	.short	0x0004
        /*0012*/ 	.short	0x0020
        /*0014*/ 	.byte	0x00, 0xf0, 0x21, 0x00


	//----- nvinfo : EIATTR_KPARAM_INFO
	.align		4
.L_9:
        /*0018*/ 	.byte	0x04, 0x17
        /*001a*/ 	.short	(.L_11 - .L_10)
.L_10:
        /*001c*/ 	.word	0x00000000
        /*0020*/ 	.short	0x0003
        /*0022*/ 	.short	0x0018
        /*0024*/ 	.byte	0x00, 0xf0, 0x21, 0x00


	//----- nvinfo : EIATTR_KPARAM_INFO
	.align		4
.L_11:
        /*0028*/ 	.byte	0x04, 0x17
        /*002a*/ 	.short	(.L_13 - .L_12)
.L_12:
        /*002c*/ 	.word	0x00000000
        /*0030*/ 	.short	0x0002
        /*0032*/ 	.short	0x0010
        /*0034*/ 	.byte	0x00, 0xf5, 0x21, 0x00


	//----- nvinfo : EIATTR_KPARAM_INFO
	.align		4
.L_13:
        /*0038*/ 	.byte	0x04, 0x17
        /*003a*/ 	.short	(.L_15 - .L_14)
.L_14:
        /*003c*/ 	.word	0x00000000
        /*0040*/ 	.short	0x0001
        /*0042*/ 	.short	0x0008
        /*0044*/ 	.byte	0x00, 0xf5, 0x21, 0x00


	//----- nvinfo : EIATTR_KPARAM_INFO
	.align		4
.L_15:
        /*0048*/ 	.byte	0x04, 0x17
        /*004a*/ 	.short	(.L_17 - .L_16)
.L_16:
        /*004c*/ 	.word	0x00000000
        /*0050*/ 	.short	0x0000
        /*0052*/ 	.short	0x0000
        /*0054*/ 	.byte	0x00, 0xf5, 0x21, 0x00


	//----- nvinfo : EIATTR_SPARSE_MMA_MASK
	.align		4
.L_17:
        /*0058*/ 	.byte	0x03, 0x50
        /*005a*/ 	.short	0x0000


	//----- nvinfo : EIATTR_MAXREG_COUNT
	.align		4
        /*005c*/ 	.byte	0x03, 0x1b
        /*005e*/ 	.short	0x00ff


	//----- nvinfo : EIATTR_MERCURY_ISA_VERSION
	.align		4
        /*0060*/ 	.byte	0x03, 0x5f
        /*0062*/ 	.short	0x0101


	//----- nvinfo : EIATTR_VRC_CTA_INIT_COUNT
	.align		4
        /*0064*/ 	.byte	0x02, 0x4a
	.zero		1
	.zero		1


	//----- nvinfo : EIATTR_EXIT_INSTR_OFFSETS
	.align		4
        /*0068*/ 	.byte	0x04, 0x1c
        /*006a*/ 	.short	(.L_19 - .L_18)


	//   ....[0]....
.L_18:
        /*006c*/ 	.word	0x00000090


	//   ....[1]....
        /*0070*/ 	.word	0x00001510


	//----- nvinfo : EIATTR_CBANK_PARAM_SIZE
	.align		4
.L_19:
        /*0074*/ 	.byte	0x03, 0x19
        /*0076*/ 	.short	0x0028


	//----- nvinfo : EIATTR_PARAM_CBANK
	.align		4
        /*0078*/ 	.byte	0x04, 0x0a
        /*007a*/ 	.short	(.L_21 - .L_20)
	.align		4
.L_20:
        /*007c*/ 	.word	index@(.nv.constant0._Z6kernelPKfS0_Pfmm)
        /*0080*/ 	.short	0x0380
        /*0082*/ 	.short	0x0028


	//----- nvinfo : EIATTR_SW_WAR
	.align		4
.L_21:
        /*0084*/ 	.byte	0x04, 0x36
        /*0086*/ 	.short	(.L_23 - .L_22)
.L_22:
        /*0088*/ 	.word	0x00000008
.L_23:


//--------------------- .nv.callgraph             --------------------------
	.section	.nv.callgraph,"",@"SHT_CUDA_CALLGRAPH"
	.align	4
	.sectionentsize	8
	.align		4
        /*0000*/ 	.word	0x00000000
	.align		4
        /*0004*/ 	.word	0xffffffff
	.align		4
        /*0008*/ 	.word	0x00000000
	.align		4
        /*000c*/ 	.word	0xfffffffe
	.align		4
        /*0010*/ 	.word	0x00000000
	.align		4
        /*0014*/ 	.word	0xfffffffd
	.align		4
        /*0018*/ 	.word	0x00000000
	.align		4
        /*001c*/ 	.word	0xfffffffc


//--------------------- .text._Z6kernelPKfS0_Pfmm --------------------------
	.section	.text._Z6kernelPKfS0_Pfmm,"ax",@progbits
	.align	128
        .global         _Z6kernelPKfS0_Pfmm
        .type           _Z6kernelPKfS0_Pfmm,@function
        .size           _Z6kernelPKfS0_Pfmm,(.L_x_7 - _Z6kernelPKfS0_Pfmm)
        .other          _Z6kernelPKfS0_Pfmm,@"STO_CUDA_ENTRY STV_DEFAULT"
_Z6kernelPKfS0_Pfmm:
.text._Z6kernelPKfS0_Pfmm:
[----:B------:R-:W-:Y:S01]  /*0000*/  LDC R1, c[0x0][0x37c] ;  /* 0x0000df00ff017b82 */ /* 0x000fe20000000800 */
[----:B------:R-:W0:Y:S01]  /*0010*/  S2R R0, SR_CTAID.X ;  /* 0x0000000000007919 */ /* 0x000e220000002500 */
[----:B------:R-:W0:Y:S01]  /*0020*/  LDCU UR4, c[0x0][0x360] ;  /* 0x00006c00ff0477ac */ /* 0x000e220008000800 */
[----:B------:R-:W0:Y:S01]  /*0030*/  S2R R3, SR_TID.X ;  /* 0x0000000000037919 */ /* 0x000e220000002100 */
[----:B------:R-:W1:Y:S01]  /*0040*/  LDCU.64 UR6, c[0x0][0x398] ;  /* 0x00007300ff0677ac */ /* 0x000e620008000a00 */
[----:B0-----:R-:W-:-:S05]  /*0050*/  IMAD R0, R0, UR4, R3 ;  /* 0x0000000400007c24 */ /* 0x001fca000f8e0203 */
[----:B-1----:R-:W-:Y:S02]  /*0060*/  ISETP.GE.U32.AND P0, PT, R0, UR6, PT ;  /* 0x0000000600007c0c */ /* 0x002fe4000bf06070 */
[----:B------:R-:W-:-:S04]  /*0070*/  SHF.R.S32.HI R3, RZ, 0x1f, R0 ;  /* 0x0000001fff037819 */ /* 0x000fc80000011400 */
[----:B------:R-:W-:-:S13]  /*0080*/  ISETP.GE.U32.AND.EX P0, PT, R3, UR7, PT, P0 ;  /* 0x0000000703007c0c */ /* 0x000fda000bf06100 */
[----:B------:R-:W-:Y:S05]  /*0090*/  @P0 EXIT ;  /* 0x000000000000094d */ /* 0x000fea0003800000 */
[----:B------:R-:W0:Y:S01]  /*00a0*/  LDCU.64 UR8, c[0x0][0x3a0] ;  /* 0x00007400ff0877ac */ /* 0x000e220008000a00 */
[----:B------:R-:W-:Y:S01]  /*00b0*/  IMAD.MOV.U32 R4, RZ, RZ, RZ ;  /* 0x000000ffff047224 */ /* 0x000fe200078e00ff */
[----:B------:R-:W1:Y:S01]  /*00c0*/  LDCU.64 UR20, c[0x0][0x358] ;  /* 0x00006b00ff1477ac */ /* 0x000e620008000a00 */
[----:B0-----:R-:W-:-:S04]  /*00d0*/  UISETP.NE.U32.AND UP0, UPT, UR8, URZ, UPT ;  /* 0x000000ff0800728c */ /* 0x001fc8000bf05070 */
[----:B------:R-:W-:-:S09]  /*00e0*/  UISETP.NE.AND.EX UP0, UPT, UR9, URZ, UPT, UP0 ;  /* 0x000000ff0900728c */ /* 0x000fd2000bf05300 */
[----:B-1----:R-:W-:Y:S05]  /*00f0*/  BRA.U !UP0, `(.L_x_0) ;  /* 0x0000001108f47547 */ /* 0x002fea000b800000 */
[----:B------:R-:W-:Y:S02]  /*0100*/  UISETP.GE.U32.AND UP0, UPT, UR8, 0x10, UPT ;  /* 0x000000100800788c */ /* 0x000fe4000bf06070 */
[----:B------:R-:W-:Y:S01]  /*0110*/  IMAD R5, R3, UR8, RZ ;  /* 0x0000000803057c24 */ /* 0x000fe2000f8e02ff */
[----:B------:R-:W-:Y:S02]  /*0120*/  ULOP3.LUT UR10, UR8, 0xf, URZ, 0xc0, !UPT ;  /* 0x0000000f080a7892 */ /* 0x000fe4000f8ec0ff */
[C---:B------:R-:W-:Y:S01]  /*0130*/  IMAD.WIDE.U32 R12, R0.reuse, UR8, RZ ;  /* 0x00000008000c7c25 */ /* 0x040fe2000f8e00ff */
[----:B------:R-:W-:Y:S02]  /*0140*/  UISETP.GE.U32.AND.EX UP0, UPT, UR9, URZ, UPT, UP0 ;  /* 0x000000ff0900728c */ /* 0x000fe4000bf06100 */
[----:B------:R-:W-:Y:S01]  /*0150*/  UISETP.NE.U32.AND UP1, UPT, UR10, URZ, UPT ;  /* 0x000000ff0a00728c */ /* 0x000fe2000bf25070 */
[----:B------:R-:W-:Y:S01]  /*0160*/  IMAD R5, R0, UR9, R5 ;  /* 0x0000000900057c24 */ /* 0x000fe2000f8e0205 */
[----:B------:R-:W-:Y:S01]  /*0170*/  UMOV UR4, URZ ;  /* 0x000000ff00047c82 */ /* 0x000fe20008000000 */
[----:B------:R-:W-:Y:S01]  /*0180*/  IMAD.MOV.U32 R4, RZ, RZ, RZ ;  /* 0x000000ffff047224 */ /* 0x000fe200078e00ff */
[----:B------:R-:W-:Y:S01]  /*0190*/  UISETP.NE.AND.EX UP1, UPT, URZ, URZ, UPT, UP1 ;  /* 0x000000ffff00728c */ /* 0x000fe2000bf25310 */
[----:B------:R-:W-:Y:S01]  /*01a0*/  IMAD.IADD R2, R13, 0x1, R5 ;  /* 0x000000010d027824 */ /* 0x000fe200078e0205 */
[----:B------:R-:W-:Y:S01]  /*01b0*/  UMOV UR6, URZ ;  /* 0x000000ff00067c82 */ /* 0x000fe20008000000 */
[----:B------:R-:W-:Y:S08]  /*01c0*/  BRA.U !UP0, `(.L_x_1) ;  /* 0x00000005081c7547 */ /* 0x000ff0000b800000 */
[----:B------:R-:W0:Y:S01]  /*01d0*/  LDCU.128 UR12, c[0x0][0x380] ;  /* 0x00007000ff0c77ac */ /* 0x000e220008000c00 */
[----:B------:R-:W-:Y:S01]  /*01e0*/  HFMA2 R4, -RZ, RZ, 0, 0 ;  /* 0x00000000ff047431 */ /* 0x000fe200000001ff */
[----:B------:R-:W1:Y:S01]  /*01f0*/  LDCU UR6, c[0x0][0x3a4] ;  /* 0x00007480ff0677ac */ /* 0x000e620008000800 */
[----:B------:R-:W-:Y:S01]  /*0200*/  ULOP3.LUT UR4, UR8, 0xfffffff0, URZ, 0xc0, !UPT ;  /* 0xfffffff008047892 */ /* 0x000fe2000f8ec0ff */
[----:B0-----:R-:W-:Y:S01]  /*0210*/  LEA R6, P0, R12, UR12, 0x2 ;  /* 0x0000000c0c067c11 */ /* 0x001fe2000f8010ff */
[----:B------:R-:W-:-:S03]  /*0220*/  UIADD3 UR5, UP0, UPT, UR14, 0x20, URZ ;  /* 0x000000200e057890 */ /* 0x000fc6000ff1e0ff */
[----:B------:R-:W-:Y:S01]  /*0230*/  IADD3 R6, P1, PT, R6, 0x20, RZ ;  /* 0x0000002006067810 */ /* 0x000fe20007f3e0ff */
[----:B------:R-:W-:Y:S01]  /*0240*/  UIADD3.X UR7, UPT, UPT, URZ, UR15, URZ, UP0, !UPT ;  /* 0x0000000fff077290 */ /* 0x000fe200087fe4ff */
[----:B------:R-:W-:Y:S01]  /*0250*/  LEA.HI.X R7, R12, UR13, R2, 0x2, P0 ;  /* 0x0000000d0c077c11 */ /* 0x000fe200080f1402 */
[----:B------:R-:W-:Y:S01]  /*0260*/  IMAD.U32 R8, RZ, RZ, UR5 ;  /* 0x00000005ff087e24 */ /* 0x000fe2000f8e00ff */
[----:B------:R-:W-:-:S03]  /*0270*/  UMOV UR5, UR4 ;  /* 0x0000000400057c82 */ /* 0x000fc60008000000 */
[----:B------:R-:W-:Y:S02]  /*0280*/  IMAD.X R7, RZ, RZ, R7, P1 ;  /* 0x000000ffff077224 */ /* 0x000fe400008e0607 */
[----:B------:R-:W-:Y:S01]  /*0290*/  IMAD.U32 R9, RZ, RZ, UR7 ;  /* 0x00000007ff097e24 */ /* 0x000fe2000f8e00ff */
[----:B-1----:R-:W-:-:S06]  /*02a0*/  UMOV UR7, UR6 ;  /* 0x0000000600077c82 */ /* 0x002fcc0008000000 */
.L_x_2:
[----:B------:R-:W2:Y:S04]  /*02b0*/  LDG.E R17, desc[UR20][R6.64+-0x20] ;  /* 0xffffe01406117981 */ /* 0x000ea8000c1e1900 */
[----:B------:R-:W2:Y:S04]  /*02c0*/  LDG.E R24, desc[UR20][R8.64+-0x20] ;  /* 0xffffe01408187981 */ /* 0x000ea8000c1e1900 */
[----:B------:R-:W3:Y:S04]  /*02d0*/  LDG.E R26, desc[UR20][R6.64+-0x1c] ;  /* 0xffffe414061a7981 */ /* 0x000ee8000c1e1900 */
[----:B------:R-:W3:Y:S04]  /*02e0*/  LDG.E R25, desc[UR20][R8.64+-0x1c] ;  /* 0xffffe41408197981 */ /* 0x000ee8000c1e1900 */
[----:B------:R-:W4:Y:S04]  /*02f0*/  LDG.E R19, desc[UR20][R6.64+-0x18] ;  /* 0xffffe81406137981 */ /* 0x000f28000c1e1900 */
[----:B------:R-:W4:Y:S04]  /*0300*/  LDG.E R18, desc[UR20][R8.64+-0x18] ;  /* 0xffffe81408127981 */ /* 0x000f28000c1e1900 */
[----:B------:R-:W5:Y:S04]  /*0310*/  LDG.E R20, desc[UR20][R6.64+-0x14] ;  /* 0xffffec1406147981 */ /* 0x000f68000c1e1900 */
        /* <DEDUP_REMOVED lines=8> */
[----:B------:R-:W5:Y:S01]  /*03a0*/  LDG.E R16, desc[UR20][R8.64+-0x4] ;  /* 0xfffffc1408107981 */ /* 0x000f62000c1e1900 */
[----:B--2---:R-:W-:-:S03]  /*03b0*/  FFMA R17, R17, R24, R4 ;  /* 0x0000001811117223 */ /* 0x004fc60000000004 */
[----:B------:R-:W2:Y:S01]  /*03c0*/  LDG.E R4, desc[UR20][R8.64] ;  /* 0x0000001408047981 */ /* 0x000ea2000c1e1900 */
[----:B---3--:R-:W-:-:S03]  /*03d0*/  FFMA R26, R26, R25, R17 ;  /* 0x000000191a1a7223 */ /* 0x008fc60000000011 */
[----:B------:R-:W2:Y:S01]  /*03e0*/  LDG.E R17, desc[UR20][R6.64] ;  /* 0x0000001406117981 */ /* 0x000ea2000c1e1900 */
[----:B----4-:R-:W-:-:S03]  /*03f0*/  FFMA R25, R19, R18, R26 ;  /* 0x0000001213197223 */ /* 0x010fc6000000001a */
[----:B------:R-:W3:Y:S04]  /*0400*/  LDG.E R18, desc[UR20][R6.64+0x4] ;  /* 0x0000041406127981 */ /* 0x000ee8000c1e1900 */
[----:B------:R-:W3:Y:S01]  /*0410*/  LDG.E R19, desc[UR20][R8.64+0x4] ;  /* 0x0000041408137981 */ /* 0x000ee2000c1e1900 */
[----:B-----5:R-:W-:-:S03]  /*0420*/  FFMA R25, R20, R21, R25 ;  /* 0x0000001514197223 */ /* 0x020fc60000000019 */
[----:B------:R-:W4:Y:S04]  /*0430*/  LDG.E R20, desc[UR20][R6.64+0x8] ;  /* 0x0000081406147981 */ /* 0x000f28000c1e1900 */
[----:B------:R-:W4:Y:S01]  /*0440*/  LDG.E R21, desc[UR20][R8.64+0x8] ;  /* 0x0000081408157981 */ /* 0x000f22000c1e1900 */
[----:B------:R-:W-:-:S03]  /*0450*/  FFMA R24, R22, R23, R25 ;  /* 0x0000001716187223 */ /* 0x000fc60000000019 */
[----:B------:R-:W5:Y:S04]  /*0460*/  LDG.E R22, desc[UR20][R6.64+0xc] ;  /* 0x00000c1406167981 */ /* 0x000f68000c1e1900 */
[----:B------:R-:W5:Y:S01]  /*0470*/  LDG.E R23, desc[UR20][R8.64+0xc] ;  /* 0x00000c1408177981 */ /* 0x000f62000c1e1900 */
[----:B------:R-:W-:-:S03]  /*0480*/  FFMA R24, R5, R10, R24 ;  /* 0x0000000a05187223 */ /* 0x000fc60000000018 */
[----:B------:R-:W5:Y:S04]  /*0490*/  LDG.E R5, desc[UR20][R6.64+0x10] ;  /* 0x0000101406057981 */ /* 0x000f68000c1e1900 */
[----:B------:R-:W5:Y:S01]  /*04a0*/  LDG.E R10, desc[UR20][R8.64+0x10] ;  /* 0x00001014080a7981 */ /* 0x000f62000c1e1900 */
[----:B------:R-:W-:-:S03]  /*04b0*/  FFMA R26, R11, R14, R24 ;  /* 0x0000000e0b1a7223 */ /* 0x000fc60000000018 */
[----:B------:R-:W5:Y:S04]  /*04c0*/  LDG.E R24, desc[UR20][R6.64+0x14] ;  /* 0x0000141406187981 */ /* 0x000f68000c1e1900 */
[----:B------:R-:W5:Y:S04]  /*04d0*/  LDG.E R25, desc[UR20][R8.64+0x14] ;  /* 0x0000141408197981 */ /* 0x000f68000c1e1900 */
[----:B------:R-:W5:Y:S01]  /*04e0*/  LDG.E R11, desc[UR20][R6.64+0x18] ;  /* 0x00001814060b7981 */ /* 0x000f62000c1e1900 */
[----:B------:R-:W-:-:S03]  /*04f0*/  FFMA R26, R15, R16, R26 ;  /* 0x000000100f1a7223 */ /* 0x000fc6000000001a */
[----:B------:R-:W5:Y:S04]  /*0500*/  LDG.E R14, desc[UR20][R8.64+0x18] ;  /* 0x00001814080e7981 */ /* 0x000f68000c1e1900 */
[----:B------:R0:W5:Y:S04]  /*0510*/  LDG.E R15, desc[UR20][R6.64+0x1c] ;  /* 0x00001c14060f7981 */ /* 0x000168000c1e1900 */
[----:B------:R1:W5:Y:S01]  /*0520*/  LDG.E R16, desc[UR20][R8.64+0x1c] ;  /* 0x00001c1408107981 */ /* 0x000362000c1e1900 */
[----:B------:R-:W-:-:S04]  /*0530*/  UIADD3 UR5, UP0, UPT, UR5, -0x10, URZ ;  /* 0xfffffff005057890 */ /* 0x000fc8000ff1e0ff */
[----:B------:R-:W-:Y:S02]  /*0540*/  UIADD3.X UR7, UPT, UPT, UR7, -0x1, URZ, UP0, !UPT ;  /* 0xffffffff07077890 */ /* 0x000fe400087fe4ff */
[----:B------:R-:W-:-:S04]  /*0550*/  UISETP.NE.U32.AND UP0, UPT, UR5, URZ, UPT ;  /* 0x000000ff0500728c */ /* 0x000fc8000bf05070 */
[----:B------:R-:W-:Y:S01]  /*0560*/  UISETP.NE.AND.EX UP0, UPT, UR7, URZ, UPT, UP0 ;  /* 0x000000ff0700728c */ /* 0x000fe2000bf05300 */
[----:B0-----:R-:W-:Y:S02]  /*0570*/  IADD3 R6, P1, PT, R6, 0x40, RZ ;  /* 0x0000004006067810 */ /* 0x001fe40007f3e0ff */
[----:B-1----:R-:W-:-:S03]  /*0580*/  IADD3 R8, P0, PT, R8, 0x40, RZ ;  /* 0x0000004008087810 */ /* 0x002fc60007f1e0ff */
[----:B------:R-:W-:Y:S01]  /*0590*/  IMAD.X R7, RZ, RZ, R7, P1 ;  /* 0x000000ffff077224 */ /* 0x000fe200008e0607 */
[----:B------:R-:W-:Y:S01]  /*05a0*/  IADD3.X R9, PT, PT, RZ, R9, RZ, P0, !PT ;  /* 0x00000009ff097210 */ /* 0x000fe200007fe4ff */
[----:B--2---:R-:W-:-:S04]  /*05b0*/  FFMA R17, R17, R4, R26 ;  /* 0x0000000411117223 */ /* 0x004fc8000000001a */
[----:B---3--:R-:W-:-:S04]  /*05c0*/  FFMA R17, R18, R19, R17 ;  /* 0x0000001312117223 */ /* 0x008fc80000000011 */
[----:B----4-:R-:W-:-:S04]  /*05d0*/  FFMA R17, R20, R21, R17 ;  /* 0x0000001514117223 */ /* 0x010fc80000000011 */
[----:B-----5:R-:W-:-:S04]  /*05e0*/  FFMA R22, R22, R23, R17 ;  /* 0x0000001716167223 */ /* 0x020fc80000000011 */
[----:B------:R-:W-:-:S04]  /*05f0*/  FFMA R5, R5, R10, R22 ;  /* 0x0000000a05057223 */ /* 0x000fc80000000016 */
[----:B------:R-:W-:-:S04]  /*0600*/  FFMA R24, R24, R25, R5 ;  /* 0x0000001918187223 */ /* 0x000fc80000000005 */
[----:B------:R-:W-:-:S04]  /*0610*/  FFMA R14, R11, R14, R24 ;  /* 0x0000000e0b0e7223 */ /* 0x000fc80000000018 */
[----:B------:R-:W-:Y:S01]  /*0620*/  FFMA R4, R15, R16, R14 ;  /* 0x000000100f047223 */ /* 0x000fe2000000000e */
[----:B------:R-:W-:Y:S06]  /*0630*/  BRA.U UP0, `(.L_x_2) ;  /* 0xfffffffd001c7547 */ /* 0x000fec000b83ffff */
.L_x_1:
[----:B------:R-:W-:Y:S05]  /*0640*/  BRA.U !UP1, `(.L_x_0) ;  /* 0x0000000d09a07547 */ /* 0x000fea000b800000 */
[----:B------:R-:W-:Y:S02]  /*0650*/  UISETP.GE.U32.AND UP1, UPT, UR10, 0x8, UPT ;  /* 0x000000080a00788c */ /* 0x000fe4000bf26070 */
[----:B------:R-:W-:Y:S02]  /*0660*/  ULOP3.LUT UR36, UR8, 0x7, URZ, 0xc0, !UPT ;  /* 0x0000000708247892 */ /* 0x000fe4000f8ec0ff */
[----:B------:R-:W-:Y:S02]  /*0670*/  UISETP.GE.U32.AND.EX UP1, UPT, URZ, URZ, UPT, UP1 ;  /* 0x000000ffff00728c */ /* 0x000fe4000bf26110 */
[----:B------:R-:W-:-:S04]  /*0680*/  UISETP.NE.U32.AND UP0, UPT, UR36, URZ, UPT ;  /* 0x000000ff2400728c */ /* 0x000fc8000bf05070 */
[----:B------:R-:W-:-:S03]  /*0690*/  UISETP.NE.AND.EX UP0, UPT, URZ, URZ, UPT, UP0 ;  /* 0x000000ffff00728c */ /* 0x000fc6000bf05300 */
[----:B------:R-:W-:Y:S08]  /*06a0*/  BRA.U !UP1, `(.L_x_3) ;  /* 0x0000000909147547 */ /* 0x000ff0000b800000 */
[----:B------:R-:W0:Y:S01]  /*06b0*/  LDCU.128 UR12, c[0x0][0x380] ;  /* 0x00007000ff0c77ac */ /* 0x000e220008000c00 */
[----:B------:R-:W-:Y:S01]  /*06c0*/  IADD3 R7, P0, PT, R12, UR4, RZ ;  /* 0x000000040c077c10 */ /* 0x000fe2000ff1e0ff */
[----:B------:R-:W-:-:S03]  /*06d0*/  UIADD3 UR33, UP1, UPT, UR4, 0x1, URZ ;  /* 0x0000000104217890 */ /* 0x000fc6000ff3e0ff */
[----:B------:R-:W-:Y:S01]  /*06e0*/  IADD3.X R8, PT, PT, R2, UR6, RZ, P0, !PT ;  /* 0x0000000602087c10 */ /* 0x000fe200087fe4ff */
[----:B------:R-:W-:Y:S02]  /*06f0*/  UIADD3 UR32, UP6, UPT, UR4, 0x2, URZ ;  /* 0x0000000204207890 */ /* 0x000fe4000ffde0ff */
[----:B------:R-:W-:Y:S01]  /*0700*/  UIADD3 UR31, UP5, UPT, UR4, 0x3, URZ ;  /* 0x00000003041f7890 */ /* 0x000fe2000ffbe0ff */
[C---:B------:R-:W-:Y:S01]  /*0710*/  IADD3 R5, P1, PT, R12.reuse, UR33, RZ ;  /* 0x000000210c057c10 */ /* 0x040fe2000ff3e0ff */
[----:B------:R-:W-:Y:S02]  /*0720*/  UIADD3 UR30, UP4, UPT, UR4, 0x4, URZ ;  /* 0x00000004041e7890 */ /* 0x000fe4000ff9e0ff */
[----:B------:R-:W-:Y:S02]  /*0730*/  UIADD3 UR29, UP3, UPT, UR4, 0x5, URZ ;  /* 0x00000005041d7890 */ /* 0x000fe4000ff7e0ff */
[----:B------:R-:W-:Y:S01]  /*0740*/  IMAD.X R6, RZ, RZ, R2, P1 ;  /* 0x000000ffff067224 */ /* 0x000fe200008e0602 */
[----:B------:R-:W-:Y:S01]  /*0750*/  UIADD3 UR28, UP2, UPT, UR4, 0x6, URZ ;  /* 0x00000006041c7890 */ /* 0x000fe2000ff5e0ff */
[----:B0-----:R-:W-:Y:S01]  /*0760*/  LEA R24, P0, R7, UR12, 0x2 ;  /* 0x0000000c07187c11 */ /* 0x001fe2000f8010ff */
[----:B------:R-:W-:Y:S01]  /*0770*/  UIADD3.X UR26, UPT, UPT, URZ, UR6, URZ, UP1, !UPT ;  /* 0x00000006ff1a7290 */ /* 0x000fe20008ffe4ff */
[----:B------:R-:W-:Y:S01]  /*0780*/  LEA R10, P1, R5, UR12, 0x2 ;  /* 0x0000000c050a7c11 */ /* 0x000fe2000f8210ff */
[----:B------:R-:W-:Y:S01]  /*0790*/  UIADD3 UR27, UP1, UPT, UR4, 0x7, URZ ;  /* 0x00000007041b7890 */ /* 0x000fe2000ff3e0ff */
[----:B------:R-:W-:Y:S01]  /*07a0*/  LEA.HI.X R25, R7, UR13, R8, 0x2, P0 ;  /* 0x0000000d07197c11 */ /* 0x000fe200080f1408 */
[----:B------:R-:W-:Y:S01]  /*07b0*/  USHF.L.U32 UR25, UR33, 0x2, URZ ;  /* 0x0000000221197899 */ /* 0x000fe200080006ff */
[----:B------:R-:W-:Y:S01]  /*07c0*/  LEA.HI.X R11, R5, UR13, R6, 0x2, P1 ;  /* 0x0000000d050b7c11 */ /* 0x000fe200088f1406 */
[----:B------:R-:W-:Y:S01]  /*07d0*/  UIADD3.X UR24, UPT, UPT, URZ, UR6, URZ, UP6, !UPT ;  /* 0x00000006ff187290 */ /* 0x000fe2000b7fe4ff */
[C---:B------:R-:W-:Y:S01]  /*07e0*/  IADD3 R7, P0, PT, R12.reuse, UR32, RZ ;  /* 0x000000200c077c10 */ /* 0x040fe2000ff1e0ff */
[----:B------:R-:W-:Y:S01]  /*07f0*/  ULEA UR34, UP6, UR4, UR14, 0x2 ;  /* 0x0000000e04227291 */ /* 0x000fe2000f8c10ff */
[C---:B------:R-:W-:Y:S01]  /*0800*/  IADD3 R5, P1, PT, R12.reuse, UR31, RZ ;  /* 0x0000001f0c057c10 */ /* 0x040fe2000ff3e0ff */
[----:B------:R-:W-:Y:S01]  /*0810*/  USHF.L.U32 UR23, UR32, 0x2, URZ ;  /* 0x0000000220177899 */ /* 0x000fe200080006ff */
[----:B------:R-:W-:Y:S01]  /*0820*/  IADD3.X R8, PT, PT, RZ, R2, RZ, P0, !PT ;  /* 0x00000002ff087210 */ /* 0x000fe200007fe4ff */
[----:B------:R-:W-:Y:S01]  /*0830*/  USHF.L.U64.HI UR26, UR33, 0x2, UR26 ;  /* 0x00000002211a7899 */ /* 0x000fe2000801021a */
[----:B------:R-:W-:Y:S01]  /*0840*/  LEA R20, P0, R7, UR12, 0x2 ;  /* 0x0000000c07147c11 */ /* 0x000fe2000f8010ff */
[----:B------:R-:W-:Y:S01]  /*0850*/  IMAD.X R6, RZ, RZ, R2, P1 ;  /* 0x000000ffff067224 */ /* 0x000fe200008e0602 */
[----:B------:R-:W-:Y:S01]  /*0860*/  LEA R22, P1, R5, UR12, 0x2 ;  /* 0x0000000c05167c11 */ /* 0x000fe2000f8210ff */
[----:B------:R-:W-:Y:S01]  /*0870*/  ULOP3.LUT UR25, UR25, 0xfffffffc, URZ, 0xc0, !UPT ;  /* 0xfffffffc19197892 */ /* 0x000fe2000f8ec0ff */
[----:B------:R-:W-:Y:S01]  /*0880*/  LEA.HI.X R21, R7, UR13, R8, 0x2, P0 ;  /* 0x0000000d07157c11 */ /* 0x000fe200080f1408 */
[----:B------:R-:W-:Y:S01]  /*0890*/  USHF.L.U32 UR19, UR31, 0x2, URZ ;  /* 0x000000021f137899 */ /* 0x000fe200080006ff */
[----:B------:R-:W-:Y:S01]  /*08a0*/  IADD3 R7, P0, PT, R12, UR30, RZ ;  /* 0x0000001e0c077c10 */ /* 0x000fe2000ff1e0ff */
[----:B------:R-:W-:Y:S01]  /*08b0*/  USHF.L.U32 UR17, UR30, 0x2, URZ ;  /* 0x000000021e117899 */ /* 0x000fe200080006ff */
[----:B------:R-:W-:Y:S01]  /*08c0*/  LEA.HI.X R23, R5, UR13, R6, 0x2, P1 ;  /* 0x0000000d05177c11 */ /* 0x000fe200088f1406 */
[----:B------:R-:W-:-:S02]  /*08d0*/  USHF.L.U32 UR11, UR29, 0x2, URZ ;  /* 0x000000021d0b7899 */ /* 0x000fc400080006ff */
[C---:B------:R-:W-:Y:S01]  /*08e0*/  IADD3 R5, P1, PT, R12.reuse, UR29, RZ ;  /* 0x0000001d0c057c10 */ /* 0x040fe2000ff3e0ff */
[----:B------:R-:W-:Y:S01]  /*08f0*/  IMAD.X R8, RZ, RZ, R2, P0 ;  /* 0x000000ffff087224 */ /* 0x000fe200000e0602 */
[----:B------:R-:W-:Y:S01]  /*0900*/  LEA R16, P0, R7, UR12, 0x2 ;  /* 0x0000000c07107c11 */ /* 0x000fe2000f8010ff */
[----:B------:R-:W-:Y:S01]  /*0910*/  USHF.L.U32 UR9, UR28, 0x2, URZ ;  /* 0x000000021c097899 */ /* 0x000fe200080006ff */
[----:B------:R-:W-:Y:S01]  /*0920*/  IADD3.X R6, PT, PT, RZ, R2, RZ, P1, !PT ;  /* 0x00000002ff067210 */ /* 0x000fe20000ffe4ff */
[----:B------:R-:W-:Y:S01]  /*0930*/  USHF.L.U32 UR5, UR27, 0x2, URZ ;  /* 0x000000021b057899 */ /* 0x000fe200080006ff */
[----:B------:R-:W-:Y:S01]  /*0940*/  LEA R18, P1, R5, UR12, 0x2 ;  /* 0x0000000c05127c11 */ /* 0x000fe2000f8210ff */
[----:B------:R-:W-:Y:S01]  /*0950*/  UIADD3.X UR22, UPT, UPT, URZ, UR6, URZ, UP5, !UPT ;  /* 0x00000006ff167290 */ /* 0x000fe2000affe4ff */
[----:B------:R-:W-:Y:S01]  /*0960*/  LEA.HI.X R17, R7, UR13, R8, 0x2, P0 ;  /* 0x0000000d07117c11 */ /* 0x000fe200080f1408 */
[----:B------:R-:W-:Y:S01]  /*0970*/  UIADD3.X UR18, UPT, UPT, URZ, UR6, URZ, UP4, !UPT ;  /* 0x00000006ff127290 */ /* 0x000fe2000a7fe4ff */
[----:B------:R-:W-:Y:S01]  /*0980*/  LEA.HI.X R19, R5, UR13, R6, 0x2, P1 ;  /* 0x0000000d05137c11 */ /* 0x000fe200088f1406 */
[----:B------:R-:W-:Y:S01]  /*0990*/  ULEA.HI.X UR35, UR4, UR15, UR6, 0x2, UP6 ;  /* 0x0000000f04237291 */ /* 0x000fe2000b0f1406 */
[C---:B------:R-:W-:Y:S01]  /*09a0*/  IADD3 R7, P0, PT, R12.reuse, UR28, RZ ;  /* 0x0000001c0c077c10 */ /* 0x040fe2000ff1e0ff */
[----:B------:R-:W-:Y:S01]  /*09b0*/  USHF.L.U64.HI UR24, UR32, 0x2, UR24 ;  /* 0x0000000220187899 */ /* 0x000fe20008010218 */
[----:B------:R-:W-:Y:S01]  /*09c0*/  IADD3 R5, P2, PT, R12, UR27, RZ ;  /* 0x0000001b0c057c10 */ /* 0x000fe2000ff5e0ff */
[----:B------:R-:W-:Y:S01]  /*09d0*/  ULOP3.LUT UR23, UR23, 0xfffffffc, URZ, 0xc0, !UPT ;  /* 0xfffffffc17177892 */ /* 0x000fe2000f8ec0ff */
[----:B------:R-:W-:Y:S01]  /*09e0*/  LEA R28, P1, R7, UR12, 0x2 ;  /* 0x0000000c071c7c11 */ /* 0x000fe2000f8210ff */
[--C-:B------:R-:W-:Y:S01]  /*09f0*/  IMAD.X R8, RZ, RZ, R2.reuse, P0 ;  /* 0x000000ffff087224 */ /* 0x100fe200000e0602 */
[----:B------:R-:W-:Y:S01]  /*0a00*/  ULOP3.LUT UR26, UR26, 0x3, URZ, 0xc0, !UPT ;  /* 0x000000031a1a7892 */ /* 0x000fe2000f8ec0ff */
[----:B------:R-:W-:Y:S01]  /*0a10*/  IMAD.X R6, RZ, RZ, R2, P2 ;  /* 0x000000ffff067224 */ /* 0x000fe200010e0602 */
[----:B------:R-:W-:Y:S01]  /*0a20*/  UIADD3 UR25, UP6, UPT, UR25, UR14, URZ ;  /* 0x0000000e19197290 */ /* 0x000fe2000ffde0ff */
[----:B------:R-:W-:Y:S01]  /*0a30*/  LEA R14, P3, R5, UR12, 0x2 ;  /* 0x0000000c050e7c11 */ /* 0x000fe2000f8610ff */
[----:B------:R-:W-:Y:S01]  /*0a40*/  UIADD3.X UR7, UPT, UPT, URZ, UR6, URZ, UP1, !UPT ;  /* 0x00000006ff077290 */ /* 0x000fe20008ffe4ff */
[----:B------:R-:W-:Y:S01]  /*0a50*/  LEA.HI.X R29, R7, UR13, R8, 0x2, P1 ;  /* 0x0000000d071d7c11 */ /* 0x000fe200088f1408 */
[----:B------:R-:W-:Y:S01]  /*0a60*/  UIADD3.X UR16, UPT, UPT, URZ, UR6, URZ, UP3, !UPT ;  /* 0x00000006ff107290 */ /* 0x000fe20009ffe4ff */
[----:B------:R-:W-:Y:S01]  /*0a70*/  LEA.HI.X R15, R5, UR13, R6, 0x2, P3 ;  /* 0x0000000d050f7c11 */ /* 0x000fe200098f1406 */
[----:B------:R-:W-:Y:S01]  /*0a80*/  ULOP3.LUT UR19, UR19, 0xfffffffc, URZ, 0xc0, !UPT ;  /* 0xfffffffc13137892 */ /* 0x000fe2000f8ec0ff */
[----:B------:R-:W-:Y:S01]  /*0a90*/  IMAD.U32 R7, RZ, RZ, UR35 ;  /* 0x00000023ff077e24 */ /* 0x000fe2000f8e00ff */
[----:B------:R-:W-:Y:S01]  /*0aa0*/  ULOP3.LUT UR17, UR17, 0xfffffffc, URZ, 0xc0, !UPT ;  /* 0xfffffffc11117892 */ /* 0x000fe2000f8ec0ff */
[----:B------:R-:W-:Y:S01]  /*0ab0*/  MOV R6, UR34 ;  /* 0x0000002200067c02 */ /* 0x000fe20008000f00 */
[----:B------:R-:W-:Y:S01]  /*0ac0*/  ULOP3.LUT UR11, UR11, 0xfffffffc, URZ, 0xc0, !UPT ;  /* 0xfffffffc0b0b7892 */ /* 0x000fe2000f8ec0ff */
[----:B------:R0:W2:Y:S01]  /*0ad0*/  LDG.E R9, desc[UR20][R24.64] ;  /* 0x0000001418097981 */ /* 0x0000a2000c1e1900 */
[----:B------:R-:W-:-:S02]  /*0ae0*/  ULOP3.LUT UR9, UR9, 0xfffffffc, URZ, 0xc0, !UPT ;  /* 0xfffffffc09097892 */ /* 0x000fc4000f8ec0ff */
[----:B------:R-:W-:Y:S01]  /*0af0*/  ULOP3.LUT UR5, UR5, 0xfffffffc, URZ, 0xc0, !UPT ;  /* 0xfffffffc05057892 */ /* 0x000fe2000f8ec0ff */
[----:B------:R-:W3:Y:S01]  /*0b00*/  LDG.E R11, desc[UR20][R10.64] ;  /* 0x000000140a0b7981 */ /* 0x000ee2000c1e1900 */
[----:B------:R-:W-:Y:S02]  /*0b10*/  USHF.L.U64.HI UR22, UR31, 0x2, UR22 ;  /* 0x000000021f167899 */ /* 0x000fe40008010216 */
[----:B------:R-:W-:Y:S02]  /*0b20*/  USHF.L.U64.HI UR18, UR30, 0x2, UR18 ;  /* 0x000000021e127899 */ /* 0x000fe40008010212 */
[----:B------:R-:W-:Y:S02]  /*0b30*/  UIADD3.X UR10, UPT, UPT, URZ, UR6, URZ, UP2, !UPT ;  /* 0x00000006ff0a7290 */ /* 0x000fe400097fe4ff */
[----:B------:R-:W-:Y:S02]  /*0b40*/  UIADD3 UR23, UP5, UPT, UR23, UR14, URZ ;  /* 0x0000000e17177290 */ /* 0x000fe4000ffbe0ff */
[----:B------:R-:W-:Y:S01]  /*0b50*/  ULOP3.LUT UR24, UR24, 0x3, URZ, 0xc0, !UPT ;  /* 0x0000000318187892 */ /* 0x000fe2000f8ec0ff */
[----:B------:R-:W-:Y:S01]  /*0b60*/  IMAD.U32 R26, RZ, RZ, UR25 ;  /* 0x00000019ff1a7e24 */ /* 0x000fe2000f8e00ff */
[----:B------:R-:W-:Y:S01]  /*0b70*/  UIADD3.X UR26, UPT, UPT, UR26, UR15, URZ, UP6, !UPT ;  /* 0x0000000f1a1a7290 */ /* 0x000fe2000b7fe4ff */
[----:B------:R-:W2:Y:S01]  /*0b80*/  LDG.E R7, desc[UR20][R6.64] ;  /* 0x0000001406077981 */ /* 0x000ea2000c1e1900 */
[----:B------:R-:W-:-:S02]  /*0b90*/  USHF.L.U64.HI UR6, UR27, 0x2, UR7 ;  /* 0x000000021b067899 */ /* 0x000fc40008010207 */
[----:B------:R-:W-:Y:S01]  /*0ba0*/  USHF.L.U64.HI UR16, UR29, 0x2, UR16 ;  /* 0x000000021d107899 */ /* 0x000fe20008010210 */
[----:B------:R-:W4:Y:S01]  /*0bb0*/  LDG.E R28, desc[UR20][R28.64] ;  /* 0x000000141c1c7981 */ /* 0x000f22000c1e1900 */
[----:B------:R-:W-:Y:S02]  /*0bc0*/  UIADD3 UR19, UP4, UPT, UR19, UR14, URZ ;  /* 0x0000000e13137290 */ /* 0x000fe4000ff9e0ff */
[----:B------:R-:W-:Y:S01]  /*0bd0*/  UIADD3 UR17, UP3, UPT, UR17, UR14, URZ ;  /* 0x0000000e11117290 */ /* 0x000fe2000ff7e0ff */
[----:B------:R1:W5:Y:S01]  /*0be0*/  LDG.E R5, desc[UR20][R20.64] ;  /* 0x0000001414057981 */ /* 0x000362000c1e1900 */
[----:B------:R-:W-:Y:S02]  /*0bf0*/  UIADD3 UR11, UP2, UPT, UR11, UR14, URZ ;  /* 0x0000000e0b0b7290 */ /* 0x000fe4000ff5e0ff */
[----:B------:R-:W-:Y:S01]  /*0c00*/  UIADD3 UR7, UP1, UPT, UR9, UR14, URZ ;  /* 0x0000000e09077290 */ /* 0x000fe2000ff3e0ff */
[----:B------:R1:W4:Y:S01]  /*0c10*/  LDG.E R8, desc[UR20][R16.64] ;  /* 0x0000001410087981 */ /* 0x000322000c1e1900 */
[----:B------:R-:W-:-:S02]  /*0c20*/  UIADD3 UR5, UP6, UPT, UR5, UR14, URZ ;  /* 0x0000000e05057290 */ /* 0x000fc4000ffde0ff */
[----:B------:R-:W-:Y:S01]  /*0c30*/  ULOP3.LUT UR22, UR22, 0x3, URZ, 0xc0, !UPT ;  /* 0x0000000316167892 */ /* 0x000fe2000f8ec0ff */
[----:B------:R-:W-:Y:S01]  /*0c40*/  MOV R27, UR26 ;  /* 0x0000001a001b7c02 */ /* 0x000fe20008000f00 */
[----:B------:R-:W-:Y:S01]  /*0c50*/  ULOP3.LUT UR14, UR18, 0x3, URZ, 0xc0, !UPT ;  /* 0x00000003120e7892 */ /* 0x000fe2000f8ec0ff */
[----:B0-----:R-:W-:Y:S01]  /*0c60*/  IMAD.U32 R24, RZ, RZ, UR23 ;  /* 0x00000017ff187e24 */ /* 0x001fe2000f8e00ff */
[----:B------:R-:W-:Y:S01]  /*0c70*/  UIADD3.X UR18, UPT, UPT, UR24, UR15, URZ, UP5, !UPT ;  /* 0x0000000f18127290 */ /* 0x000fe2000affe4ff */
[----:B------:R0:W4:Y:S01]  /*0c80*/  LDG.E R10, desc[UR20][R22.64] ;  /* 0x00000014160a7981 */ /* 0x000122000c1e1900 */
[----:B------:R-:W-:Y:S02]  /*0c90*/  ULOP3.LUT UR12, UR16, 0x3, URZ, 0xc0, !UPT ;  /* 0x00000003100c7892 */ /* 0x000fe4000f8ec0ff */
[----:B------:R-:W-:Y:S01]  /*0ca0*/  UIADD3.X UR16, UPT, UPT, UR22, UR15, URZ, UP4, !UPT ;  /* 0x0000000f16107290 */ /* 0x000fe2000a7fe4ff */
[----:B------:R-:W3:Y:S01]  /*0cb0*/  LDG.E R29, desc[UR20][R26.64] ;  /* 0x000000141a1d7981 */ /* 0x000ee2000c1e1900 */
[----:B------:R-:W-:Y:S01]  /*0cc0*/  USHF.L.U64.HI UR10, UR28, 0x2, UR10 ;  /* 0x000000021c0a7899 */ /* 0x000fe2000801020a */
[----:B------:R-:W-:Y:S01]  /*0cd0*/  IMAD.U32 R25, RZ, RZ, UR18 ;  /* 0x00000012ff197e24 */ /* 0x000fe2000f8e00ff */
[----:B------:R-:W-:Y:S01]  /*0ce0*/  UIADD3.X UR13, UPT, UPT, UR14, UR15, URZ, UP3, !UPT ;  /* 0x0000000f0e0d7290 */ /* 0x000fe20009ffe4ff */
[----:B-1----:R-:W-:Y:S01]  /*0cf0*/  MOV R20, UR19 ;  /* 0x0000001300147c02 */ /* 0x002fe20008000f00 */
[----:B------:R-:W-:Y:S01]  /*0d00*/  IMAD.U32 R21, RZ, RZ, UR16 ;  /* 0x00000010ff157e24 */ /* 0x000fe2000f8e00ff */
[----:B------:R-:W-:Y:S01]  /*0d10*/  ULOP3.LUT UR9, UR10, 0x3, URZ, 0xc0, !UPT ;  /* 0x000000030a097892 */ /* 0x000fe2000f8ec0ff */
[----:B------:R-:W5:Y:S01]  /*0d20*/  LDG.E R24, desc[UR20][R24.64] ;  /* 0x0000001418187981 */ /* 0x000f62000c1e1900 */
[----:B------:R-:W-:Y:S01]  /*0d30*/  UIADD3.X UR10, UPT, UPT, UR12, UR15, URZ, UP2, !UPT ;  /* 0x0000000f0c0a7290 */ /* 0x000fe200097fe4ff */
[----:B------:R-:W-:Y:S01]  /*0d40*/  MOV R17, UR13 ;  /* 0x0000000d00117c02 */ /* 0x000fe20008000f00 */
[----:B------:R-:W-:Y:S01]  /*0d50*/  IMAD.U32 R16, RZ, RZ, UR17 ;  /* 0x00000011ff107e24 */ /* 0x000fe2000f8e00ff */
[----:B------:R-:W-:Y:S01]  /*0d60*/  UIADD3.X UR9, UPT, UPT, UR9, UR15, URZ, UP1, !UPT ;  /* 0x0000000f09097290 */ /* 0x000fe20008ffe4ff */
[----:B------:R-:W4:Y:S01]  /*0d70*/  LDG.E R21, desc[UR20][R20.64] ;  /* 0x0000001414157981 */ /* 0x000f22000c1e1900 */
[----:B------:R-:W-:-:S03]  /*0d80*/  ULOP3.LUT UR6, UR6, 0x3, URZ, 0xc0, !UPT ;  /* 0x0000000306067892 */ /* 0x000fc6000f8ec0ff */
[----:B------:R1:W4:Y:S01]  /*0d90*/  LDG.E R6, desc[UR20][R18.64] ;  /* 0x0000001412067981 */ /* 0x000322000c1e1900 */
[----:B------:R-:W-:Y:S01]  /*0da0*/  UIADD3.X UR6, UPT, UPT, UR6, UR15, URZ, UP6, !UPT ;  /* 0x0000000f06067290 */ /* 0x000fe2000b7fe4ff */
[----:B0-----:R-:W-:Y:S02]  /*0db0*/  IMAD.U32 R23, RZ, RZ, UR9 ;  /* 0x00000009ff177e24 */ /* 0x001fe4000f8e00ff */
[----:B------:R-:W4:Y:S01]  /*0dc0*/  LDG.E R17, desc[UR20][R16.64] ;  /* 0x0000001410117981 */ /* 0x000f22000c1e1900 */
[----:B------:R-:W-:-:S03]  /*0dd0*/  MOV R22, UR7 ;  /* 0x0000000700167c02 */ /* 0x000fc60008000f00 */
[----:B------:R-:W4:Y:S01]  /*0de0*/  LDG.E R14, desc[UR20][R14.64] ;  /* 0x000000140e0e7981 */ /* 0x000f22000c1e1900 */
[----:B-1----:R-:W-:Y:S02]  /*0df0*/  IMAD.U32 R19, RZ, RZ, UR10 ;  /* 0x0000000aff137e24 */ /* 0x002fe4000f8e00ff */
[----:B------:R-:W-:Y:S01]  /*0e00*/  IMAD.U32 R18, RZ, RZ, UR11 ;  /* 0x0000000bff127e24 */ /* 0x000fe2000f8e00ff */
[----:B------:R-:W-:Y:S01]  /*0e10*/  MOV R27, UR6 ;  /* 0x00000006001b7c02 */ /* 0x000fe20008000f00 */
[----:B------:R-:W-:Y:S01]  /*0e20*/  IMAD.U32 R26, RZ, RZ, UR5 ;  /* 0x00000005ff1a7e24 */ /* 0x000fe2000f8e00ff */
[----:B------:R-:W4:Y:S04]  /*0e30*/  LDG.E R23, desc[UR20][R22.64] ;  /* 0x0000001416177981 */ /* 0x000f28000c1e1900 */
[----:B------:R-:W4:Y:S04]  /*0e40*/  LDG.E R19, desc[UR20][R18.64] ;  /* 0x0000001412137981 */ /* 0x000f28000c1e1900 */
[----:B------:R-:W4:Y:S01]  /*0e50*/  LDG.E R26, desc[UR20][R26.64] ;  /* 0x000000141a1a7981 */ /* 0x000f22000c1e1900 */
[----:B------:R-:W-:Y:S01]  /*0e60*/  UIADD3 UR4, UPT, UPT, UR4, 0x8, URZ ;  /* 0x0000000804047890 */ /* 0x000fe2000fffe0ff */
[----:B------:R-:W-:Y:S01]  /*0e70*/  UMOV UR6, URZ ;  /* 0x000000ff00067c82 */ /* 0x000fe20008000000 */
[----:B--2---:R-:W-:-:S04]  /*0e80*/  FFMA R4, R9, R7, R4 ;  /* 0x0000000709047223 */ /* 0x004fc80000000004 */
[----:B---3--:R-:W-:-:S04]  /*0e90*/  FFMA R4, R11, R29, R4 ;  /* 0x0000001d0b047223 */ /* 0x008fc80000000004 */
[----:B-----5:R-:W-:-:S04]  /*0ea0*/  FFMA R5, R5, R24, R4 ;  /* 0x0000001805057223 */ /* 0x020fc80000000004 */
[----:B----4-:R-:W-:-:S04]  /*0eb0*/  FFMA R5, R10, R21, R5 ;  /* 0x000000150a057223 */ /* 0x010fc80000000005 */
[----:B------:R-:W-:-:S04]  /*0ec0*/  FFMA R5, R8, R17, R5 ;  /* 0x0000001108057223 */ /* 0x000fc80000000005 */
[----:B------:R-:W-:-:S04]  /*0ed0*/  FFMA R5, R6, R19, R5 ;  /* 0x0000001306057223 */ /* 0x000fc80000000005 */
[----:B------:R-:W-:-:S04]  /*0ee0*/  FFMA R5, R28, R23, R5 ;  /* 0x000000171c057223 */ /* 0x000fc80000000005 */
[----:B------:R-:W-:-:S07]  /*0ef0*/  FFMA R4, R14, R26, R5 ;  /* 0x0000001a0e047223 */ /* 0x000fce0000000005 */
.L_x_3:
[----:B------:R-:W-:Y:S05]  /*0f00*/  BRA.U !UP0, `(.L_x_0) ;  /* 0x0000000508707547 */ /* 0x000fea000b800000 */
[----:B------:R-:W-:Y:S02]  /*0f10*/  UISETP.GE.U32.AND UP1, UPT, UR36, 0x4, UPT ;  /* 0x000000042400788c */ /* 0x000fe4000bf26070 */
[----:B------:R-:W-:Y:S02]  /*0f20*/  ULOP3.LUT UR8, UR8, 0x3, URZ, 0xc0, !UPT ;  /* 0x0000000308087892 */ /* 0x000fe4000f8ec0ff */
[----:B------:R-:W-:Y:S02]  /*0f30*/  UISETP.GE.U32.AND.EX UP1, UPT, URZ, URZ, UPT, UP1 ;  /* 0x000000ffff00728c */ /* 0x000fe4000bf26110 */
[----:B------:R-:W-:Y:S01]  /*0f40*/  UISETP.NE.U32.AND UP0, UPT, UR8, URZ, UPT ;  /* 0x000000ff0800728c */ /* 0x000fe2000bf05070 */
[----:B------:R-:W-:Y:S01]  /*0f50*/  UMOV UR5, URZ ;  /* 0x000000ff00057c82 */ /* 0x000fe20008000000 */
[----:B------:R-:W0:Y:S02]  /*0f60*/  LDCU.128 UR12, c[0x0][0x380] ;  /* 0x00007000ff0c77ac */ /* 0x000e240008000c00 */
[----:B------:R-:W-:-:S03]  /*0f70*/  UISETP.NE.AND.EX UP0, UPT, UR5, URZ, UPT, UP0 ;  /* 0x000000ff0500728c */ /* 0x000fc6000bf05300 */
[----:B------:R-:W-:Y:S08]  /*0f80*/  BRA.U !UP1, `(.L_x_4) ;  /* 0x0000000509047547 */ /* 0x000ff0000b800000 */
[----:B------:R-:W1:Y:S01]  /*0f90*/  LDCU.128 UR16, c[0x0][0x380] ;  /* 0x00007000ff1077ac */ /* 0x000e620008000c00 */
[----:B------:R-:W-:Y:S01]  /*0fa0*/  IADD3 R5, P0, PT, R12, UR4, RZ ;  /* 0x000000040c057c10 */ /* 0x000fe2000ff1e0ff */
[----:B------:R-:W-:-:S03]  /*0fb0*/  UIADD3 UR27, UP2, UPT, UR4, 0x1, URZ ;  /* 0x00000001041b7890 */ /* 0x000fc6000ff5e0ff */
[----:B------:R-:W-:Y:S01]  /*0fc0*/  IADD3.X R6, PT, PT, R2, UR6, RZ, P0, !PT ;  /* 0x0000000602067c10 */ /* 0x000fe200087fe4ff */
[----:B------:R-:W-:Y:S02]  /*0fd0*/  UIADD3 UR10, UP3, UPT, UR4, 0x2, URZ ;  /* 0x00000002040a7890 */ /* 0x000fe4000ff7e0ff */
[----:B------:R-:W-:Y:S02]  /*0fe0*/  UIADD3 UR23, UP4, UPT, UR4, 0x3, URZ ;  /* 0x0000000304177890 */ /* 0x000fe4000ff9e0ff */
[----:B------:R-:W-:Y:S02]  /*0ff0*/  UIADD3.X UR7, UPT, UPT, URZ, UR6, URZ, UP2, !UPT ;  /* 0x00000006ff077290 */ /* 0x000fe400097fe4ff */
[----:B------:R-:W-:Y:S02]  /*1000*/  USHF.L.U32 UR9, UR27, 0x2, URZ ;  /* 0x000000021b097899 */ /* 0x000fe400080006ff */
[----:B------:R-:W-:Y:S02]  /*1010*/  UIADD3.X UR11, UPT, UPT, URZ, UR6, URZ, UP3, !UPT ;  /* 0x00000006ff0b7290 */ /* 0x000fe40009ffe4ff */
[----:B------:R-:W-:Y:S01]  /*1020*/  USHF.L.U32 UR22, UR10, 0x2, URZ ;  /* 0x000000020a167899 */ /* 0x000fe200080006ff */
[----:B-1----:R-:W-:Y:S01]  /*1030*/  LEA R8, P0, R5, UR16, 0x2 ;  /* 0x0000001005087c11 */ /* 0x002fe2000f8010ff */
[----:B------:R-:W-:-:S02]  /*1040*/  ULEA UR26, UP1, UR4, UR18, 0x2 ;  /* 0x00000012041a7291 */ /* 0x000fc4000f8210ff */
[----:B------:R-:W-:Y:S01]  /*1050*/  USHF.L.U64.HI UR7, UR27, 0x2, UR7 ;  /* 0x000000021b077899 */ /* 0x000fe20008010207 */
[----:B------:R-:W-:Y:S01]  /*1060*/  LEA.HI.X R9, R5, UR17, R6, 0x2, P0 ;  /* 0x0000001105097c11 */ /* 0x000fe200080f1406 */
[----:B------:R-:W-:Y:S01]  /*1070*/  ULOP3.LUT UR9, UR9, 0xfffffffc, URZ, 0xc0, !UPT ;  /* 0xfffffffc09097892 */ /* 0x000fe2000f8ec0ff */
[C---:B------:R-:W-:Y:S01]  /*1080*/  IADD3 R5, P1, PT, R12.reuse, UR27, RZ ;  /* 0x0000001b0c057c10 */ /* 0x040fe2000ff3e0ff */
[----:B------:R-:W-:Y:S01]  /*1090*/  UIADD3.X UR24, UPT, UPT, URZ, UR6, URZ, UP4, !UPT ;  /* 0x00000006ff187290 */ /* 0x000fe2000a7fe4ff */
[C---:B------:R-:W-:Y:S01]  /*10a0*/  IADD3 R7, P0, PT, R12.reuse, UR10, RZ ;  /* 0x0000000a0c077c10 */ /* 0x040fe2000ff1e0ff */
[----:B------:R-:W-:Y:S01]  /*10b0*/  ULEA.HI.X UR6, UR4, UR19, UR6, 0x2, UP1 ;  /* 0x0000001304067291 */ /* 0x000fe200088f1406 */
[C---:B------:R-:W-:Y:S01]  /*10c0*/  LEA R10, P2, R5.reuse, UR16, 0x2 ;  /* 0x00000010050a7c11 */ /* 0x040fe2000f8410ff */
[--C-:B------:R-:W-:Y:S01]  /*10d0*/  IMAD.X R6, RZ, RZ, R2.reuse, P1 ;  /* 0x000000ffff067224 */ /* 0x100fe200008e0602 */
[----:B------:R-:W-:Y:S01]  /*10e0*/  IADD3 R17, P1, PT, R12, UR23, RZ ;  /* 0x000000170c117c10 */ /* 0x000fe2000ff3e0ff */
[----:B------:R-:W-:Y:S01]  /*10f0*/  IMAD.X R16, RZ, RZ, R2, P0 ;  /* 0x000000ffff107224 */ /* 0x000fe200000e0602 */
[----:B------:R-:W-:Y:S01]  /*1100*/  USHF.L.U32 UR25, UR23, 0x2, URZ ;  /* 0x0000000217197899 */ /* 0x000fe200080006ff */
[----:B------:R-:W-:Y:S01]  /*1110*/  IMAD.U32 R19, RZ, RZ, UR6 ;  /* 0x00000006ff137e24 */ /* 0x000fe2000f8e00ff */
[----:B------:R-:W-:Y:S01]  /*1120*/  LEA.HI.X R11, R5, UR17, R6, 0x2, P2 ;  /* 0x00000011050b7c11 */ /* 0x000fe200090f1406 */
[----:B------:R-:W-:Y:S01]  /*1130*/  USHF.L.U64.HI UR11, UR10, 0x2, UR11 ;  /* 0x000000020a0b7899 */ /* 0x000fe2000801020b */
[----:B------:R-:W-:Y:S01]  /*1140*/  LEA R14, P2, R7, UR16, 0x2 ;  /* 0x00000010070e7c11 */ /* 0x000fe2000f8410ff */
[----:B------:R-:W-:Y:S01]  /*1150*/  ULOP3.LUT UR22, UR22, 0xfffffffc, URZ, 0xc0, !UPT ;  /* 0xfffffffc16167892 */ /* 0x000fe2000f8ec0ff */
[----:B------:R-:W-:Y:S01]  /*1160*/  LEA R6, P3, R17, UR16, 0x2 ;  /* 0x0000001011067c11 */ /* 0x000fe2000f8610ff */
[----:B------:R-:W-:Y:S01]  /*1170*/  UIADD3 UR9, UP1, UPT, UR9, UR18, URZ ;  /* 0x0000001209097290 */ /* 0x000fe2000ff3e0ff */
[----:B------:R-:W-:Y:S01]  /*1180*/  IADD3.X R18, PT, PT, RZ, R2, RZ, P1, !PT ;  /* 0x00000002ff127210 */ /* 0x000fe20000ffe4ff */
[----:B------:R-:W-:Y:S01]  /*1190*/  ULOP3.LUT UR7, UR7, 0x3, URZ, 0xc0, !UPT ;  /* 0x0000000307077892 */ /* 0x000fe2000f8ec0ff */
[----:B------:R-:W-:Y:S01]  /*11a0*/  LEA.HI.X R15, R7, UR17, R16, 0x2, P2 ;  /* 0x00000011070f7c11 */ /* 0x000fe200090f1410 */
[----:B------:R-:W-:Y:S01]  /*11b0*/  USHF.L.U64.HI UR24, UR23, 0x2, UR24 ;  /* 0x0000000217187899 */ /* 0x000fe20008010218 */
[----:B------:R-:W-:Y:S01]  /*11c0*/  LEA.HI.X R7, R17, UR17, R18, 0x2, P3 ;  /* 0x0000001111077c11 */ /* 0x000fe200098f1412 */
[----:B------:R-:W-:Y:S01]  /*11d0*/  ULOP3.LUT UR25, UR25, 0xfffffffc, URZ, 0xc0, !UPT ;  /* 0xfffffffc19197892 */ /* 0x000fe2000f8ec0ff */
[----:B------:R-:W-:Y:S01]  /*11e0*/  IMAD.U32 R18, RZ, RZ, UR26 ;  /* 0x0000001aff127e24 */ /* 0x000fe2000f8e00ff */
[----:B------:R-:W-:Y:S01]  /*11f0*/  UIADD3 UR22, UP2, UPT, UR22, UR18, URZ ;  /* 0x0000001216167290 */ /* 0x000fe2000ff5e0ff */
[----:B------:R-:W2:Y:S01]  /*1200*/  LDG.E R9, desc[UR20][R8.64] ;  /* 0x0000001408097981 */ /* 0x000ea2000c1e1900 */
[----:B------:R-:W-:-:S02]  /*1210*/  ULOP3.LUT UR11, UR11, 0x3, URZ, 0xc0, !UPT ;  /* 0x000000030b0b7892 */ /* 0x000fc4000f8ec0ff */
[----:B------:R-:W-:Y:S01]  /*1220*/  UIADD3.X UR7, UPT, UPT, UR7, UR19, URZ, UP1, !UPT ;  /* 0x0000001307077290 */ /* 0x000fe20008ffe4ff */
[----:B------:R-:W-:Y:S01]  /*1230*/  MOV R20, UR9 ;  /* 0x0000000900147c02 */ /* 0x000fe20008000f00 */
[----:B------:R-:W-:Y:S01]  /*1240*/  UIADD3 UR25, UP3, UPT, UR25, UR18, URZ ;  /* 0x0000001219197290 */ /* 0x000fe2000ff7e0ff */
[----:B------:R-:W2:Y:S01]  /*1250*/  LDG.E R18, desc[UR20][R18.64] ;  /* 0x0000001412127981 */ /* 0x000ea2000c1e1900 */
[----:B------:R-:W-:Y:S02]  /*1260*/  ULOP3.LUT UR24, UR24, 0x3, URZ, 0xc0, !UPT ;  /* 0x0000000318187892 */ /* 0x000fe4000f8ec0ff */
[----:B------:R-:W-:Y:S01]  /*1270*/  UIADD3.X UR11, UPT, UPT, UR11, UR19, URZ, UP2, !UPT ;  /* 0x000000130b0b7290 */ /* 0x000fe200097fe4ff */
[----:B------:R-:W-:Y:S01]  /*1280*/  IMAD.U32 R21, RZ, RZ, UR7 ;  /* 0x00000007ff157e24 */ /* 0x000fe2000f8e00ff */
[----:B------:R-:W-:Y:S01]  /*1290*/  UIADD3.X UR24, UPT, UPT, UR24, UR19, URZ, UP3, !UPT ;  /* 0x0000001318187290 */ /* 0x000fe20009ffe4ff */
[----:B------:R-:W-:Y:S01]  /*12a0*/  IMAD.U32 R22, RZ, RZ, UR22 ;  /* 0x00000016ff167e24 */ /* 0x000fe2000f8e00ff */
[----:B------:R-:W3:Y:S02]  /*12b0*/  LDG.E R10, desc[UR20][R10.64] ;  /* 0x000000140a0a7981 */ /* 0x000ee4000c1e1900 */
[----:B------:R-:W-:-:S02]  /*12c0*/  MOV R23, UR11 ;  /* 0x0000000b00177c02 */ /* 0x000fc40008000f00 */
[----:B------:R-:W3:Y:S01]  /*12d0*/  LDG.E R20, desc[UR20][R20.64] ;  /* 0x0000001414147981 */ /* 0x000ee2000c1e1900 */
[----:B------:R-:W-:Y:S02]  /*12e0*/  IMAD.U32 R16, RZ, RZ, UR25 ;  /* 0x00000019ff107e24 */ /* 0x000fe4000f8e00ff */
[----:B------:R-:W-:Y:S01]  /*12f0*/  IMAD.U32 R17, RZ, RZ, UR24 ;  /* 0x00000018ff117e24 */ /* 0x000fe2000f8e00ff */
[----:B------:R-:W4:Y:S04]  /*1300*/  LDG.E R14, desc[UR20][R14.64] ;  /* 0x000000140e0e7981 */ /* 0x000f28000c1e1900 */
[----:B------:R-:W4:Y:S04]  /*1310*/  LDG.E R22, desc[UR20][R22.64] ;  /* 0x0000001416167981 */ /* 0x000f28000c1e1900 */
[----:B------:R-:W5:Y:S04]  /*1320*/  LDG.E R6, desc[UR20][R6.64] ;  /* 0x0000001406067981 */ /* 0x000f68000c1e1900 */
[----:B------:R-:W5:Y:S01]  /*1330*/  LDG.E R16, desc[UR20][R16.64] ;  /* 0x0000001410107981 */ /* 0x000f62000c1e1900 */
[----:B------:R-:W-:Y:S01]  /*1340*/  UIADD3 UR4, UPT, UPT, UR4, 0x4, URZ ;  /* 0x0000000404047890 */ /* 0x000fe2000fffe0ff */
[----:B------:R-:W-:Y:S01]  /*1350*/  UMOV UR6, URZ ;  /* 0x000000ff00067c82 */ /* 0x000fe20008000000 */
[----:B--2---:R-:W-:-:S04]  /*1360*/  FFMA R9, R9, R18, R4 ;  /* 0x0000001209097223 */ /* 0x004fc80000000004 */
[----:B---3--:R-:W-:-:S04]  /*1370*/  FFMA R9, R10, R20, R9 ;  /* 0x000000140a097223 */ /* 0x008fc80000000009 */
[----:B----4-:R-:W-:-:S04]  /*1380*/  FFMA R9, R14, R22, R9 ;  /* 0x000000160e097223 */ /* 0x010fc80000000009 */
[----:B-----5:R-:W-:-:S07]  /*1390*/  FFMA R4, R6, R16, R9 ;  /* 0x0000001006047223 */ /* 0x020fce0000000009 */
.L_x_4:
[----:B------:R-:W-:Y:S05]  /*13a0*/  BRA.U !UP0, `(.L_x_0) ;  /* 0x0000000108487547 */ /* 0x000fea000b800000 */
.L_x_5:
[----:B0-----:R-:W-:Y:S02]  /*13b0*/  ULEA UR7, UP0, UR4, UR14, 0x2 ;  /* 0x0000000e04077291 */ /* 0x001fe4000f8010ff */
[----:B------:R-:W-:Y:S02]  /*13c0*/  IADD3 R5, P0, PT, R12, UR4, RZ ;  /* 0x000000040c057c10 */ /* 0x000fe4000ff1e0ff */
[----:B------:R-:W-:Y:S02]  /*13d0*/  ULEA.HI.X UR9, UR4, UR15, UR6, 0x2, UP0 ;  /* 0x0000000f04097291 */ /* 0x000fe400080f1406 */
[----:B------:R-:W-:Y:S02]  /*13e0*/  IADD3.X R10, PT, PT, R2, UR6, RZ, P0, !PT ;  /* 0x00000006020a7c10 */ /* 0x000fe400087fe4ff */
[C---:B------:R-:W-:Y:S02]  /*13f0*/  LEA R6, P0, R5.reuse, UR12, 0x2 ;  /* 0x0000000c05067c11 */ /* 0x040fe4000f8010ff */
[----:B------:R-:W-:Y:S01]  /*1400*/  MOV R8, UR7 ;  /* 0x0000000700087c02 */ /* 0x000fe20008000f00 */
[----:B------:R-:W-:Y:S01]  /*1410*/  IMAD.U32 R9, RZ, RZ, UR9 ;  /* 0x00000009ff097e24 */ /* 0x000fe2000f8e00ff */
[----:B------:R-:W-:-:S04]  /*1420*/  LEA.HI.X R7, R5, UR13, R10, 0x2, P0 ;  /* 0x0000000d05077c11 */ /* 0x000fc800080f140a */
[----:B------:R-:W2:Y:S04]  /*1430*/  LDG.E R8, desc[UR20][R8.64] ;  /* 0x0000001408087981 */ /* 0x000ea8000c1e1900 */
[----:B------:R-:W2:Y:S01]  /*1440*/  LDG.E R7, desc[UR20][R6.64] ;  /* 0x0000001406077981 */ /* 0x000ea2000c1e1900 */
[----:B------:R-:W-:-:S04]  /*1450*/  UIADD3 UR8, UP0, UPT, UR8, -0x1, URZ ;  /* 0xffffffff08087890 */ /* 0x000fc8000ff1e0ff */
[----:B------:R-:W-:Y:S02]  /*1460*/  UIADD3.X UR5, UPT, UPT, UR5, -0x1, URZ, UP0, !UPT ;  /* 0xffffffff05057890 */ /* 0x000fe400087fe4ff */
[----:B------:R-:W-:-:S04]  /*1470*/  UISETP.NE.U32.AND UP0, UPT, UR8, URZ, UPT ;  /* 0x000000ff0800728c */ /* 0x000fc8000bf05070 */
[----:B------:R-:W-:Y:S02]  /*1480*/  UISETP.NE.AND.EX UP0, UPT, UR5, URZ, UPT, UP0 ;  /* 0x000000ff0500728c */ /* 0x000fe4000bf05300 */
[----:B------:R-:W-:Y:S01]  /*1490*/  UIADD3 UR4, UPT, UPT, UR4, 0x1, URZ ;  /* 0x0000000104047890 */ /* 0x000fe2000fffe0ff */
[----:B------:R-:W-:Y:S01]  /*14a0*/  UMOV UR6, URZ ;  /* 0x000000ff00067c82 */ /* 0x000fe20008000000 */
[----:B--2---:R-:W-:-:S05]  /*14b0*/  FFMA R4, R7, R8, R4 ;  /* 0x0000000807047223 */ /* 0x004fca0000000004 */
[----:B------:R-:W-:Y:S05]  /*14c0*/  BRA.U UP0, `(.L_x_5) ;  /* 0xfffffffd00b87547 */ /* 0x000fea000b83ffff */
.L_x_0:
[----:B------:R-:W1:Y:S02]  /*14d0*/  LDCU.64 UR4, c[0x0][0x390] ;  /* 0x00007200ff0477ac */ /* 0x000e640008000a00 */
[----:B-1----:R-:W-:-:S04]  /*14e0*/  LEA R2, P0, R0, UR4, 0x2 ;  /* 0x0000000400027c11 */ /* 0x002fc8000f8010ff */
[----:B------:R-:W-:-:S05]  /*14f0*/  LEA.HI.X R3, R0, UR5, R3, 0x2, P0 ;  /* 0x0000000500037c11 */ /* 0x000fca00080f1403 */
[----:B------:R-:W-:Y:S01]  /*1500*/  STG.E desc[UR20][R2.64], R4 ;  /* 0x0000000402007986 */ /* 0x000fe2000c101914 */
[----:B0-----:R-:W-:Y:S05]  /*1510*/  EXIT ;  /* 0x000000000000794d */ /* 0x001fea0003800000 */
.L_x_6:
[----:B------:R-:W-:-:S00]  /*1520*/  BRA `(.L_x_6) ;  /* 0xfffffffc00fc7947 */ /* 0x000fc0000383ffff */
[----:B------:R-:W-:-:S00]  /*1530*/  NOP ;  /* 0x0000000000007918 */ /* 0x000fc00000000000 */
        /* <DEDUP_REMOVED lines=12> */
.L_x_7:


//--------------------- .nv.shared.reserved.0     --------------------------
	.section	.nv.shared.reserved.0,"aw",@nobits
	.weak		__nv_reservedSMEM_offset_0_alias
	.size		__nv_reservedSMEM_offset_0_alias, 0, 64
	.other		__nv_reservedSMEM_offset_0_alias,@"STO_CUDA_RESERVED_SHARED STV_DEFAULT"
__nv_reservedSMEM_offset_0_alias:
	.zero		0
	.zero		64


//--------------------- .nv.constant0._Z6kernelPKfS0_Pfmm --------------------------
	.section	.nv.constant0._Z6kernelPKfS0_Pfmm,"a",@progbits
	.sectionflags	@""
	.align	4
.nv.constant0._Z6kernelPKfS0_Pfmm:
	.zero		936


//--------------------- SYMBOLS --------------------------

	.type		.nv.reservedSmem.offset0,@object
	.size		.nv.reservedSmem.offset0,0x4
